//
// Generated by NVIDIA NVVM Compiler
//
// Compiler Build ID: CL-36424714
// Cuda compilation tools, release 13.0, V13.0.88
// Based on NVVM 20.0.0
//

.version 9.0
.target sm_100
.address_size 64

	// .globl	_Z18computeTermsDevicePdi
.func  (.param .b64 func_retval0) __internal_accurate_pow
(
	.param .b64 __internal_accurate_pow_param_0
)
;

.visible .entry _Z18computeTermsDevicePdi(
	.param .u64 .ptr .align 1 _Z18computeTermsDevicePdi_param_0,
	.param .u32 _Z18computeTermsDevicePdi_param_1
)
{
	.reg .pred 	%p<7>;
	.reg .b32 	%r<11>;
	.reg .b64 	%rd<5>;
	.reg .b64 	%fd<12>;

	ld.param.u64 	%rd1, [_Z18computeTermsDevicePdi_param_0];
	ld.param.u32 	%r2, [_Z18computeTermsDevicePdi_param_1];
	mov.u32 	%r3, %ntid.x;
	mov.u32 	%r4, %ctaid.x;
	mov.u32 	%r5, %tid.x;
	mad.lo.s32 	%r1, %r3, %r4, %r5;
	setp.ge.s32 	%p1, %r1, %r2;
	setp.lt.s32 	%p2, %r1, 1;
	or.pred  	%p3, %p2, %p1;
	@%p3 bra 	$L__BB0_2;
	cvta.to.global.u64 	%rd2, %rd1;
	cvt.rn.f64.u32 	%fd1, %r1;
	{
	.reg .b32 %temp; 
	mov.b64 	{%temp, %r6}, %fd1;
	}
	mov.f64 	%fd2, 0d4000000000000000;
	{
	.reg .b32 %temp; 
	mov.b64 	{%temp, %r7}, %fd2;
	}
	and.b32  	%r9, %r7, 2146435072;
	setp.eq.s32 	%p4, %r9, 1062207488;
	{ // callseq 0, 0
	.param .b64 param0;
	st.param.f64 	[param0], %fd1;
	.param .b64 retval0;
	call.uni (retval0), 
	__internal_accurate_pow, 
	(
	param0
	);
	ld.param.f64 	%fd3, [retval0];
	} // callseq 0
	setp.lt.s32 	%p5, %r6, 0;
	neg.f64 	%fd5, %fd3;
	selp.f64 	%fd6, %fd5, %fd3, %p4;
	selp.f64 	%fd7, %fd6, %fd3, %p5;
	setp.eq.s32 	%p6, %r1, 1;
	mul.f64 	%fd8, %fd7, 0d4010000000000000;
	selp.f64 	%fd9, 0d4010000000000000, %fd8, %p6;
	add.f64 	%fd10, %fd9, 0dBFF0000000000000;
	div.rn.f64 	%fd11, %fd9, %fd10;
	add.s32 	%r10, %r1, -1;
	mul.wide.u32 	%rd3, %r10, 8;
	add.s64 	%rd4, %rd2, %rd3;
	st.global.f64 	[%rd4], %fd11;
$L__BB0_2:
	ret;

}
	// .globl	_Z22multiplyingTermsDevicePdS_idS_
.visible .entry _Z22multiplyingTermsDevicePdS_idS_(
	.param .u64 .ptr .align 1 _Z22multiplyingTermsDevicePdS_idS__param_0,
	.param .u64 .ptr .align 1 _Z22multiplyingTermsDevicePdS_idS__param_1,
	.param .u32 _Z22multiplyingTermsDevicePdS_idS__param_2,
	.param .f64 _Z22multiplyingTermsDevicePdS_idS__param_3,
	.param .u64 .ptr .align 1 _Z22multiplyingTermsDevicePdS_idS__param_4
)
{
	.reg .pred 	%p<5>;
	.reg .b32 	%r<8>;
	.reg .b64 	%rd<20>;
	.reg .b64 	%fd<11>;

	ld.param.u64 	%rd6, [_Z22multiplyingTermsDevicePdS_idS__param_0];
	ld.param.u64 	%rd7, [_Z22multiplyingTermsDevicePdS_idS__param_1];
	ld.param.u32 	%r2, [_Z22multiplyingTermsDevicePdS_idS__param_2];
	ld.param.f64 	%fd2, [_Z22multiplyingTermsDevicePdS_idS__param_3];
	ld.param.u64 	%rd8, [_Z22multiplyingTermsDevicePdS_idS__param_4];
	cvta.to.global.u64 	%rd1, %rd7;
	cvta.to.global.u64 	%rd2, %rd8;
	mov.u32 	%r3, %ntid.x;
	mov.u32 	%r4, %ctaid.x;
	mov.u32 	%r5, %tid.x;
	mad.lo.s32 	%r1, %r3, %r4, %r5;
	add.s32 	%r6, %r2, -1;
	setp.ge.s32 	%p1, %r1, %r6;
	@%p1 bra 	$L__BB1_6;
	setp.lt.s32 	%p2, %r1, 2;
	@%p2 bra 	$L__BB1_3;
	mul.wide.u32 	%rd9, %r1, 8;
	add.s64 	%rd10, %rd2, %rd9;
	ld.global.f64 	%fd3, [%rd10];
	add.s32 	%r7, %r1, -1;
	mul.wide.u32 	%rd11, %r7, 8;
	add.s64 	%rd12, %rd2, %rd11;
	ld.global.f64 	%fd4, [%rd12];
	sub.f64 	%fd5, %fd3, %fd4;
	abs.f64 	%fd6, %fd5;
	setp.lt.f64 	%p3, %fd6, %fd2;
	@%p3 bra 	$L__BB1_6;
$L__BB1_3:
	cvta.to.global.u64 	%rd13, %rd6;
	mul.wide.s32 	%rd14, %r1, 8;
	add.s64 	%rd15, %rd13, %rd14;
	ld.global.f64 	%fd1, [%rd15];
	ld.global.u64 	%rd19, [%rd1];
$L__BB1_4:
	mov.b64 	%fd7, %rd19;
	mul.f64 	%fd8, %fd1, %fd7;
	mov.b64 	%rd16, %fd8;
	atom.relaxed.global.cas.b64 	%rd5, [%rd1], %rd19, %rd16;
	setp.ne.s64 	%p4, %rd19, %rd5;
	mov.u64 	%rd19, %rd5;
	@%p4 bra 	$L__BB1_4;
	ld.global.f64 	%fd9, [%rd1];
	add.f64 	%fd10, %fd9, %fd9;
	add.s64 	%rd18, %rd2, %rd14;
	st.global.f64 	[%rd18], %fd10;
$L__BB1_6:
	ret;

}
.func  (.param .b64 func_retval0) __internal_accurate_pow(
	.param .b64 __internal_accurate_pow_param_0
)
{
	.reg .pred 	%p<8>;
	.reg .b32 	%r<49>;
	.reg .b32 	%f<3>;
	.reg .b64 	%fd<109>;

	ld.param.f64 	%fd10, [__internal_accurate_pow_param_0];
	{
	.reg .b32 %temp; 
	mov.b64 	{%temp, %r46}, %fd10;
	}
	{
	.reg .b32 %temp; 
	mov.b64 	{%r45, %temp}, %fd10;
	}
	shr.u32 	%r47, %r46, 20;
	setp.gt.u32 	%p1, %r46, 1048575;
	@%p1 bra 	$L__BB2_2;
	mul.f64 	%fd11, %fd10, 0d4350000000000000;
	{
	.reg .b32 %temp; 
	mov.b64 	{%temp, %r46}, %fd11;
	}
	{
	.reg .b32 %temp; 
	mov.b64 	{%r45, %temp}, %fd11;
	}
	shr.u32 	%r16, %r46, 20;
	add.s32 	%r47, %r16, -54;
$L__BB2_2:
	add.s32 	%r48, %r47, -1023;
	and.b32  	%r17, %r46, -2146435073;
	or.b32  	%r18, %r17, 1072693248;
	mov.b64 	%fd107, {%r45, %r18};
	setp.lt.u32 	%p2, %r18, 1073127583;
	@%p2 bra 	$L__BB2_4;
	{
	.reg .b32 %temp; 
	mov.b64 	{%r19, %temp}, %fd107;
	}
	{
	.reg .b32 %temp; 
	mov.b64 	{%temp, %r20}, %fd107;
	}
	add.s32 	%r21, %r20, -1048576;
	mov.b64 	%fd107, {%r19, %r21};
	add.s32 	%r48, %r47, -1022;
$L__BB2_4:
	add.f64 	%fd12, %fd107, 0dBFF0000000000000;
	add.f64 	%fd13, %fd107, 0d3FF0000000000000;
	rcp.approx.ftz.f64 	%fd14, %fd13;
	neg.f64 	%fd15, %fd13;
	fma.rn.f64 	%fd16, %fd15, %fd14, 0d3FF0000000000000;
	fma.rn.f64 	%fd17, %fd16, %fd16, %fd16;
	fma.rn.f64 	%fd18, %fd17, %fd14, %fd14;
	mul.f64 	%fd19, %fd12, %fd18;
	fma.rn.f64 	%fd20, %fd12, %fd18, %fd19;
	mul.f64 	%fd21, %fd20, %fd20;
	fma.rn.f64 	%fd22, %fd21, 0d3EB0F5FF7D2CAFE2, 0d3ED0F5D241AD3B5A;
	fma.rn.f64 	%fd23, %fd22, %fd21, 0d3EF3B20A75488A3F;
	fma.rn.f64 	%fd24, %fd23, %fd21, 0d3F1745CDE4FAECD5;
	fma.rn.f64 	%fd25, %fd24, %fd21, 0d3F3C71C7258A578B;
	fma.rn.f64 	%fd26, %fd25, %fd21, 0d3F6249249242B910;
	fma.rn.f64 	%fd27, %fd26, %fd21, 0d3F89999999999DFB;
	sub.f64 	%fd28, %fd12, %fd20;
	add.f64 	%fd29, %fd28, %fd28;
	neg.f64 	%fd30, %fd20;
	fma.rn.f64 	%fd31, %fd30, %fd12, %fd29;
	mul.f64 	%fd32, %fd18, %fd31;
	fma.rn.f64 	%fd33, %fd21, %fd27, 0d3FB5555555555555;
	mov.f64 	%fd34, 0d3FB5555555555555;
	sub.f64 	%fd35, %fd34, %fd33;
	fma.rn.f64 	%fd36, %fd21, %fd27, %fd35;
	add.f64 	%fd37, %fd36, 0dBC46A4CB00B9E7B0;
	add.f64 	%fd38, %fd33, %fd37;
	sub.f64 	%fd39, %fd33, %fd38;
	add.f64 	%fd40, %fd37, %fd39;
	mul.rn.f64 	%fd41, %fd20, %fd20;
	neg.f64 	%fd42, %fd41;
	fma.rn.f64 	%fd43, %fd20, %fd20, %fd42;
	{
	.reg .b32 %temp; 
	mov.b64 	{%r22, %temp}, %fd32;
	}
	{
	.reg .b32 %temp; 
	mov.b64 	{%temp, %r23}, %fd32;
	}
	add.s32 	%r24, %r23, 1048576;
	mov.b64 	%fd44, {%r22, %r24};
	fma.rn.f64 	%fd45, %fd20, %fd44, %fd43;
	mul.rn.f64 	%fd46, %fd41, %fd20;
	neg.f64 	%fd47, %fd46;
	fma.rn.f64 	%fd48, %fd41, %fd20, %fd47;
	fma.rn.f64 	%fd49, %fd41, %fd32, %fd48;
	fma.rn.f64 	%fd50, %fd45, %fd20, %fd49;
	mul.rn.f64 	%fd51, %fd38, %fd46;
	neg.f64 	%fd52, %fd51;
	fma.rn.f64 	%fd53, %fd38, %fd46, %fd52;
	fma.rn.f64 	%fd54, %fd38, %fd50, %fd53;
	fma.rn.f64 	%fd55, %fd40, %fd46, %fd54;
	add.f64 	%fd56, %fd51, %fd55;
	sub.f64 	%fd57, %fd51, %fd56;
	add.f64 	%fd58, %fd55, %fd57;
	add.f64 	%fd59, %fd20, %fd56;
	sub.f64 	%fd60, %fd20, %fd59;
	add.f64 	%fd61, %fd56, %fd60;
	add.f64 	%fd62, %fd58, %fd61;
	add.f64 	%fd63, %fd32, %fd62;
	add.f64 	%fd64, %fd59, %fd63;
	sub.f64 	%fd65, %fd59, %fd64;
	add.f64 	%fd66, %fd63, %fd65;
	xor.b32  	%r25, %r48, -2147483648;
	mov.b32 	%r26, 1127219200;
	mov.b64 	%fd67, {%r25, %r26};
	mov.b32 	%r27, -2147483648;
	mov.b64 	%fd68, {%r27, %r26};
	sub.f64 	%fd69, %fd67, %fd68;
	fma.rn.f64 	%fd70, %fd69, 0d3FE62E42FEFA39EF, %fd64;
	fma.rn.f64 	%fd71, %fd69, 0dBFE62E42FEFA39EF, %fd70;
	sub.f64 	%fd72, %fd71, %fd64;
	sub.f64 	%fd73, %fd66, %fd72;
	fma.rn.f64 	%fd74, %fd69, 0d3C7ABC9E3B39803F, %fd73;
	add.f64 	%fd75, %fd70, %fd74;
	sub.f64 	%fd76, %fd70, %fd75;
	add.f64 	%fd77, %fd74, %fd76;
	mov.f64 	%fd78, 0d4000000000000000;
	{
	.reg .b32 %temp; 
	mov.b64 	{%temp, %r28}, %fd78;
	}
	{
	.reg .b32 %temp; 
	mov.b64 	{%r29, %temp}, %fd78;
	}
	shl.b32 	%r30, %r28, 1;
	setp.gt.u32 	%p3, %r30, -33554433;
	and.b32  	%r31, %r28, -15728641;
	selp.b32 	%r32, %r31, %r28, %p3;
	mov.b64 	%fd79, {%r29, %r32};
	mul.rn.f64 	%fd80, %fd75, %fd79;
	neg.f64 	%fd81, %fd80;
	fma.rn.f64 	%fd82, %fd75, %fd79, %fd81;
	fma.rn.f64 	%fd83, %fd77, %fd79, %fd82;
	add.f64 	%fd4, %fd80, %fd83;
	sub.f64 	%fd84, %fd80, %fd4;
	add.f64 	%fd5, %fd83, %fd84;
	fma.rn.f64 	%fd85, %fd4, 0d3FF71547652B82FE, 0d4338000000000000;
	{
	.reg .b32 %temp; 
	mov.b64 	{%r13, %temp}, %fd85;
	}
	mov.f64 	%fd86, 0dC338000000000000;
	add.rn.f64 	%fd87, %fd85, %fd86;
	fma.rn.f64 	%fd88, %fd87, 0dBFE62E42FEFA39EF, %fd4;
	fma.rn.f64 	%fd89, %fd87, 0dBC7ABC9E3B39803F, %fd88;
	fma.rn.f64 	%fd90, %fd89, 0d3E5ADE1569CE2BDF, 0d3E928AF3FCA213EA;
	fma.rn.f64 	%fd91, %fd90, %fd89, 0d3EC71DEE62401315;
	fma.rn.f64 	%fd92, %fd91, %fd89, 0d3EFA01997C89EB71;
	fma.rn.f64 	%fd93, %fd92, %fd89, 0d3F2A01A014761F65;
	fma.rn.f64 	%fd94, %fd93, %fd89, 0d3F56C16C1852B7AF;
	fma.rn.f64 	%fd95, %fd94, %fd89, 0d3F81111111122322;
	fma.rn.f64 	%fd96, %fd95, %fd89, 0d3FA55555555502A1;
	fma.rn.f64 	%fd97, %fd96, %fd89, 0d3FC5555555555511;
	fma.rn.f64 	%fd98, %fd97, %fd89, 0d3FE000000000000B;
	fma.rn.f64 	%fd99, %fd98, %fd89, 0d3FF0000000000000;
	fma.rn.f64 	%fd100, %fd99, %fd89, 0d3FF0000000000000;
	{
	.reg .b32 %temp; 
	mov.b64 	{%r14, %temp}, %fd100;
	}
	{
	.reg .b32 %temp; 
	mov.b64 	{%temp, %r15}, %fd100;
	}
	shl.b32 	%r33, %r13, 20;
	add.s32 	%r34, %r33, %r15;
	mov.b64 	%fd108, {%r14, %r34};
	{
	.reg .b32 %temp; 
	mov.b64 	{%temp, %r35}, %fd4;
	}
	mov.b32 	%f2, %r35;
	abs.f32 	%f1, %f2;
	setp.lt.f32 	%p4, %f1, 0f4086232B;
	@%p4 bra 	$L__BB2_7;
	setp.lt.f64 	%p5, %fd4, 0d0000000000000000;
	add.f64 	%fd101, %fd4, 0d7FF0000000000000;
	selp.f64 	%fd108, 0d0000000000000000, %fd101, %p5;
	setp.geu.f32 	%p6, %f1, 0f40874800;
	@%p6 bra 	$L__BB2_7;
	shr.u32 	%r36, %r13, 31;
	add.s32 	%r37, %r13, %r36;
	shr.s32 	%r38, %r37, 1;
	shl.b32 	%r39, %r38, 20;
	add.s32 	%r40, %r15, %r39;
	mov.b64 	%fd102, {%r14, %r40};
	sub.s32 	%r41, %r13, %r38;
	shl.b32 	%r42, %r41, 20;
	add.s32 	%r43, %r42, 1072693248;
	mov.b32 	%r44, 0;
	mov.b64 	%fd103, {%r44, %r43};
	mul.f64 	%fd108, %fd103, %fd102;
$L__BB2_7:
	abs.f64 	%fd104, %fd108;
	setp.eq.f64 	%p7, %fd104, 0d7FF0000000000000;
	fma.rn.f64 	%fd105, %fd108, %fd5, %fd108;
	selp.f64 	%fd106, %fd108, %fd105, %p7;
	st.param.f64 	[func_retval0], %fd106;
	ret;

}


// ===== COMPILED SASS (sm_100) =====

	.target	sm_100

	.elftype	@"ET_EXEC"


//--------------------- .note.nv.tkinfo           --------------------------
	.section	.note.nv.tkinfo,"",@"SHT_NOTE"
	.sectionflags	@"SHF_NOTE_NV_TKINFO"
	.tkinfo
        /*0018*/ 	.word	0x00000002
        /*0030*/ 	.string	""
        /*0030*/ 	.string	"ptxas"
        /*0030*/ 	.string	"Cuda compilation tools, release 13.0, V13.0.88"
        /*0030*/ 	.string	"Build cuda_13.0.r13.0/compiler.36424714_0"
        /*0030*/ 	.string	"-arch sm_100 -m 64 "



//--------------------- .note.nv.cuinfo           --------------------------
	.section	.note.nv.cuinfo,"",@"SHT_NOTE"
	.sectionflags	@"SHF_NOTE_NV_CUINFO"
        /*0018*/ 	.short	0x0002
        /*001a*/ 	.short	0x0064
        /*001c*/ 	.short	0x0082
	.zero		2


//--------------------- .nv.info                  --------------------------
	.section	.nv.info,"",@"SHT_CUDA_INFO"
	.align	4


	//----- nvinfo : EIATTR_REGCOUNT
	.align		4
        /*0000*/ 	.byte	0x04, 0x2f
        /*0002*/ 	.short	(.L_1 - .L_0)
	.align		4
.L_0:
        /*0004*/ 	.word	index@(_Z18computeTermsDevicePdi)
        /*0008*/ 	.word	0x0000001e


	//----- nvinfo : EIATTR_FRAME_SIZE
	.align		4
.L_1:
        /*000c*/ 	.byte	0x04, 0x11
        /*000e*/ 	.short	(.L_3 - .L_2)
	.align		4
.L_2:
        /*0010*/ 	.word	index@($_Z18computeTermsDevicePdi$__internal_accurate_pow)
        /*0014*/ 	.word	0x00000000


	//----- nvinfo : EIATTR_FRAME_SIZE
	.align		4
.L_3:
        /*0018*/ 	.byte	0x04, 0x11
        /*001a*/ 	.short	(.L_5 - .L_4)
	.align		4
.L_4:
        /*001c*/ 	.word	index@($__internal_0_$__cuda_sm20_div_rn_f64_full)
        /*0020*/ 	.word	0x00000000


	//----- nvinfo : EIATTR_FRAME_SIZE
	.align		4
.L_5:
        /*0024*/ 	.byte	0x04, 0x11
        /*0026*/ 	.short	(.L_7 - .L_6)
	.align		4
.L_6:
        /*0028*/ 	.word	index@(_Z18computeTermsDevicePdi)
        /*002c*/ 	.word	0x00000000


	//----- nvinfo : EIATTR_REGCOUNT
	.align		4
.L_7:
        /*0030*/ 	.byte	0x04, 0x2f
        /*0032*/ 	.short	(.L_9 - .L_8)
	.align		4
.L_8:
        /*0034*/ 	.word	index@(_Z22multiplyingTermsDevicePdS_idS_)
        /*0038*/ 	.word	0x0000000e


	//----- nvinfo : EIATTR_FRAME_SIZE
	.align		4
.L_9:
        /*003c*/ 	.byte	0x04, 0x11
        /*003e*/ 	.short	(.L_11 - .L_10)
	.align		4
.L_10:
        /*0040*/ 	.word	index@(_Z22multiplyingTermsDevicePdS_idS_)
        /*0044*/ 	.word	0x00000000


	//----- nvinfo : EIATTR_MIN_STACK_SIZE
	.align		4
.L_11:
        /*0048*/ 	.byte	0x04, 0x12
        /*004a*/ 	.short	(.L_13 - .L_12)
	.align		4
.L_12:
        /*004c*/ 	.word	index@(_Z22multiplyingTermsDevicePdS_idS_)
        /*0050*/ 	.word	0x00000000


	//----- nvinfo : EIATTR_MIN_STACK_SIZE
	.align		4
.L_13:
        /*0054*/ 	.byte	0x04, 0x12
        /*0056*/ 	.short	(.L_15 - .L_14)
	.align		4
.L_14:
        /*0058*/ 	.word	index@(_Z18computeTermsDevicePdi)
        /*005c*/ 	.word	0x00000000
.L_15:


//--------------------- .nv.compat                --------------------------
	.section	.nv.compat,"",@"SHT_CUDA_COMPAT_INFO"
	.align	4
        /*0000*/ 	.byte	0x02, 0x09, 0x00, 0x00, 0x02, 0x02, 0x01, 0x00, 0x02, 0x05, 0x05, 0x00, 0x03, 0x07, 0x01, 0x01
        /*0010*/ 	.byte	0x02, 0x03, 0x00, 0x00, 0x02, 0x06, 0x01, 0x00, 0x04, 0x0b, 0x08, 0x00, 0x01, 0x00, 0x00, 0x00
        /*0020*/ 	.byte	0x00, 0x00, 0x00, 0x00


//--------------------- .nv.info._Z22multiplyingTermsDevicePdS_idS_ --------------------------
	.section	.nv.info._Z22multiplyingTermsDevicePdS_idS_,"",@"SHT_CUDA_INFO"
	.sectionflags	@""
	.align	4


	//----- nvinfo : EIATTR_CUDA_API_VERSION
	.align		4
        /*0000*/ 	.byte	0x04, 0x37
        /*0002*/ 	.short	(.L_17 - .L_16)
.L_16:
        /*0004*/ 	.word	0x00000082


	//----- nvinfo : EIATTR_KPARAM_INFO
	.align		4
.L_17:
        /*0008*/ 	.byte	0x04, 0x17
        /*000a*/ 	.short	(.L_19 - .L_18)
.L_18:
        /*000c*/ 	.word	0x00000000
        /*0010*/ 	.short	0x0004
        /*0012*/ 	.short	0x0020
        /*0014*/ 	.byte	0x00, 0xf5, 0x21, 0x00


	//----- nvinfo : EIATTR_KPARAM_INFO
	.align		4
.L_19:
        /*0018*/ 	.byte	0x04, 0x17
        /*001a*/ 	.short	(.L_21 - .L_20)
.L_20:
        /*001c*/ 	.word	0x00000000
        /*0020*/ 	.short	0x0003
        /*0022*/ 	.short	0x0018
        /*0024*/ 	.byte	0x00, 0xf0, 0x21, 0x00


	//----- nvinfo : EIATTR_KPARAM_INFO
	.align		4
.L_21:
        /*0028*/ 	.byte	0x04, 0x17
        /*002a*/ 	.short	(.L_23 - .L_22)
.L_22:
        /*002c*/ 	.word	0x00000000
        /*0030*/ 	.short	0x0002
        /*0032*/ 	.short	0x0010
        /*0034*/ 	.byte	0x00, 0xf0, 0x11, 0x00


	//----- nvinfo : EIATTR_KPARAM_INFO
	.align		4
.L_23:
        /*0038*/ 	.byte	0x04, 0x17
        /*003a*/ 	.short	(.L_25 - .L_24)
.L_24:
        /*003c*/ 	.word	0x00000000
        /*0040*/ 	.short	0x0001
        /*0042*/ 	.short	0x0008
        /*0044*/ 	.byte	0x00, 0xf5, 0x21, 0x00


	//----- nvinfo : EIATTR_KPARAM_INFO
	.align		4
.L_25:
        /*0048*/ 	.byte	0x04, 0x17
        /*004a*/ 	.short	(.L_27 - .L_26)
.L_26:
        /*004c*/ 	.word	0x00000000
        /*0050*/ 	.short	0x0000
        /*0052*/ 	.short	0x0000
        /*0054*/ 	.byte	0x00, 0xf5, 0x21, 0x00


	//----- nvinfo : EIATTR_SPARSE_MMA_MASK
	.align		4
.L_27:
        /*0058*/ 	.byte	0x03, 0x50
        /*005a*/ 	.short	0x0000


	//----- nvinfo : EIATTR_MAXREG_COUNT
	.align		4
        /*005c*/ 	.byte	0x03, 0x1b
        /*005e*/ 	.short	0x00ff


	//----- nvinfo : EIATTR_MERCURY_ISA_VERSION
	.align		4
        /*0060*/ 	.byte	0x03, 0x5f
        /*0062*/ 	.short	0x0101


	//----- nvinfo : EIATTR_VRC_CTA_INIT_COUNT
	.align		4
        /*0064*/ 	.byte	0x02, 0x4a
	.zero		1
	.zero		1


	//----- nvinfo : EIATTR_EXIT_INSTR_OFFSETS
	.align		4
        /*0068*/ 	.byte	0x04, 0x1c
        /*006a*/ 	.short	(.L_29 - .L_28)


	//   ....[0]....
.L_28:
        /*006c*/ 	.word	0x00000080


	//   ....[1]....
        /*0070*/ 	.word	0x00000160


	//   ....[2]....
        /*0074*/ 	.word	0x000002c0


	//----- nvinfo : EIATTR_CRS_STACK_SIZE
	.align		4
.L_29:
        /*0078*/ 	.byte	0x04, 0x1e
        /*007a*/ 	.short	(.L_31 - .L_30)
.L_30:
        /*007c*/ 	.word	0x00000000


	//----- nvinfo : EIATTR_CBANK_PARAM_SIZE
	.align		4
.L_31:
        /*0080*/ 	.byte	0x03, 0x19
        /*0082*/ 	.short	0x0028


	//----- nvinfo : EIATTR_PARAM_CBANK
	.align		4
        /*0084*/ 	.byte	0x04, 0x0a
        /*0086*/ 	.short	(.L_33 - .L_32)
	.align		4
.L_32:
        /*0088*/ 	.word	index@(.nv.constant0._Z22multiplyingTermsDevicePdS_idS_)
        /*008c*/ 	.short	0x0380
        /*008e*/ 	.short	0x0028


	//----- nvinfo : EIATTR_SW_WAR
	.align		4
.L_33:
        /*0090*/ 	.byte	0x04, 0x36
        /*0092*/ 	.short	(.L_35 - .L_34)
.L_34:
        /*0094*/ 	.word	0x00000008
.L_35:


//--------------------- .nv.info._Z18computeTermsDevicePdi --------------------------
	.section	.nv.info._Z18computeTermsDevicePdi,"",@"SHT_CUDA_INFO"
	.sectionflags	@""
	.align	4


	//----- nvinfo : EIATTR_CUDA_API_VERSION
	.align		4
        /*0000*/ 	.byte	0x04, 0x37
        /*0002*/ 	.short	(.L_37 - .L_36)
.L_36:
        /*0004*/ 	.word	0x00000082


	//----- nvinfo : EIATTR_KPARAM_INFO
	.align		4
.L_37:
        /*0008*/ 	.byte	0x04, 0x17
        /*000a*/ 	.short	(.L_39 - .L_38)
.L_38:
        /*000c*/ 	.word	0x00000000
        /*0010*/ 	.short	0x0001
        /*0012*/ 	.short	0x0008
        /*0014*/ 	.byte	0x00, 0xf0, 0x11, 0x00


	//----- nvinfo : EIATTR_KPARAM_INFO
	.align		4
.L_39:
        /*0018*/ 	.byte	0x04, 0x17
        /*001a*/ 	.short	(.L_41 - .L_40)
.L_40:
        /*001c*/ 	.word	0x00000000
        /*0020*/ 	.short	0x0000
        /*0022*/ 	.short	0x0000
        /*0024*/ 	.byte	0x00, 0xf5, 0x21, 0x00


	//----- nvinfo : EIATTR_SPARSE_MMA_MASK
	.align		4
.L_41:
        /*0028*/ 	.byte	0x03, 0x50
        /*002a*/ 	.short	0x0000


	//----- nvinfo : EIATTR_MAXREG_COUNT
	.align		4
        /*002c*/ 	.byte	0x03, 0x1b
        /*002e*/ 	.short	0x00ff


	//----- nvinfo : EIATTR_MERCURY_ISA_VERSION
	.align		4
        /*0030*/ 	.byte	0x03, 0x5f
        /*0032*/ 	.short	0x0101


	//----- nvinfo : EIATTR_VRC_CTA_INIT_COUNT
	.align		4
        /*0034*/ 	.byte	0x02, 0x4a
	.zero		1
	.zero		1


	//----- nvinfo : EIATTR_EXIT_INSTR_OFFSETS
	.align		4
        /*0038*/ 	.byte	0x04, 0x1c
        /*003a*/ 	.short	(.L_43 - .L_42)


	//   ....[0]....
.L_42:
        /*003c*/ 	.word	0x00000080


	//   ....[1]....
        /*0040*/ 	.word	0x000002a0


	//----- nvinfo : EIATTR_CRS_STACK_SIZE
	.align		4
.L_43:
        /*0044*/ 	.byte	0x04, 0x1e
        /*0046*/ 	.short	(.L_45 - .L_44)
.L_44:
        /*0048*/ 	.word	0x00000000


	//----- nvinfo : EIATTR_CBANK_PARAM_SIZE
	.align		4
.L_45:
        /*004c*/ 	.byte	0x03, 0x19
        /*004e*/ 	.short	0x000c


	//----- nvinfo : EIATTR_PARAM_CBANK
	.align		4
        /*0050*/ 	.byte	0x04, 0x0a
        /*0052*/ 	.short	(.L_47 - .L_46)
	.align		4
.L_46:
        /*0054*/ 	.word	index@(.nv.constant0._Z18computeTermsDevicePdi)
        /*0058*/ 	.short	0x0380
        /*005a*/ 	.short	0x000c


	//----- nvinfo : EIATTR_SW_WAR
	.align		4
.L_47:
        /*005c*/ 	.byte	0x04, 0x36
        /*005e*/ 	.short	(.L_49 - .L_48)
.L_48:
        /*0060*/ 	.word	0x00000008
.L_49:


//--------------------- .nv.callgraph             --------------------------
	.section	.nv.callgraph,"",@"SHT_CUDA_CALLGRAPH"
	.align	4
	.sectionentsize	8
	.align		4
        /*0000*/ 	.word	0x00000000
	.align		4
        /*0004*/ 	.word	0xffffffff
	.align		4
        /*0008*/ 	.word	0x00000000
	.align		4
        /*000c*/ 	.word	0xfffffffe
	.align		4
        /*0010*/ 	.word	0x00000000
	.align		4
        /*0014*/ 	.word	0xfffffffd
	.align		4
        /*0018*/ 	.word	0x00000000
	.align		4
        /*001c*/ 	.word	0xfffffffc


//--------------------- .text._Z22multiplyingTermsDevicePdS_idS_ --------------------------
	.section	.text._Z22multiplyingTermsDevicePdS_idS_,"ax",@progbits
	.align	128
        .global         _Z22multiplyingTermsDevicePdS_idS_
        .type           _Z22multiplyingTermsDevicePdS_idS_,@function
        .size           _Z22multiplyingTermsDevicePdS_idS_,(.L_x_17 - _Z22multiplyingTermsDevicePdS_idS_)
        .other          _Z22multiplyingTermsDevicePdS_idS_,@"STO_CUDA_ENTRY STV_DEFAULT"
_Z22multiplyingTermsDevicePdS_idS_:
.text._Z22multiplyingTermsDevicePdS_idS_:
[----:B------:R-:W-:Y:S01]  /*0000*/  LDC R1, c[0x0][0x37c] ;  /* 0x0000df00ff017b82 */ /* 0x000fe20000000800 */
[----:B------:R-:W0:Y:S01]  /*0010*/  S2R R0, SR_CTAID.X ;  /* 0x0000000000007919 */ /* 0x000e220000002500 */
[----:B------:R-:W1:Y:S01]  /*0020*/  LDCU UR4, c[0x0][0x390] ;  /* 0x00007200ff0477ac */ /* 0x000e620008000800 */
[----:B------:R-:W0:Y:S01]  /*0030*/  S2R R3, SR_TID.X ;  /* 0x0000000000037919 */ /* 0x000e220000002100 */
[----:B------:R-:W0:Y:S01]  /*0040*/  LDCU UR5, c[0x0][0x360] ;  /* 0x00006c00ff0577ac */ /* 0x000e220008000800 */
[----:B-1----:R-:W-:Y:S01]  /*0050*/  UIADD3 UR4, UPT, UPT, UR4, -0x1, URZ ;  /* 0xffffffff04047890 */ /* 0x002fe2000fffe0ff */
[----:B0-----:R-:W-:-:S05]  /*0060*/  IMAD R0, R0, UR5, R3 ;  /* 0x0000000500007c24 */ /* 0x001fca000f8e0203 */
[----:B------:R-:W-:-:S13]  /*0070*/  ISETP.GE.AND P0, PT, R0, UR4, PT ;  /* 0x0000000400007c0c */ /* 0x000fda000bf06270 */
[----:B------:R-:W-:Y:S05]  /*0080*/  @P0 EXIT ;  /* 0x000000000000094d */ /* 0x000fea0003800000 */
[----:B------:R-:W-:Y:S01]  /*0090*/  ISETP.GE.AND P0, PT, R0, 0x2, PT ;  /* 0x000000020000780c */ /* 0x000fe20003f06270 */
[----:B------:R-:W0:Y:S01]  /*00a0*/  LDCU.64 UR4, c[0x0][0x358] ;  /* 0x00006b00ff0477ac */ /* 0x000e220008000a00 */
[----:B------:R-:W-:Y:S11]  /*00b0*/  BSSY.RECONVERGENT B0, `(.L_x_0) ;  /* 0x000000c000007945 */ /* 0x000ff60003800200 */
[----:B------:R-:W-:Y:S05]  /*00c0*/  @!P0 BRA `(.L_x_1) ;  /* 0x0000000000288947 */ /* 0x000fea0003800000 */
[----:B------:R-:W1:Y:S01]  /*00d0*/  LDC.64 R4, c[0x0][0x3a0] ;  /* 0x0000e800ff047b82 */ /* 0x000e620000000a00 */
[C---:B------:R-:W-:Y:S01]  /*00e0*/  IADD3 R7, PT, PT, R0.reuse, -0x1, RZ ;  /* 0xffffffff00077810 */ /* 0x040fe20007ffe0ff */
[----:B------:R-:W2:Y:S01]  /*00f0*/  LDCU.64 UR6, c[0x0][0x398] ;  /* 0x00007300ff0677ac */ /* 0x000ea20008000a00 */
[----:B-1----:R-:W-:-:S04]  /*0100*/  IMAD.WIDE.U32 R2, R0, 0x8, R4 ;  /* 0x0000000800027825 */ /* 0x002fc800078e0004 */
[----:B------:R-:W-:Y:S02]  /*0110*/  IMAD.WIDE.U32 R4, R7, 0x8, R4 ;  /* 0x0000000807047825 */ /* 0x000fe400078e0004 */
[----:B0-----:R-:W3:Y:S04]  /*0120*/  LDG.E.64 R2, desc[UR4][R2.64] ;  /* 0x0000000402027981 */ /* 0x001ee8000c1e1b00 */
[----:B------:R-:W3:Y:S02]  /*0130*/  LDG.E.64 R4, desc[UR4][R4.64] ;  /* 0x0000000404047981 */ /* 0x000ee4000c1e1b00 */
[----:B---3--:R-:W-:-:S08]  /*0140*/  DADD R6, R2, -R4 ;  /* 0x0000000002067229 */ /* 0x008fd00000000804 */
[----:B--2---:R-:W-:-:S14]  /*0150*/  DSETP.GEU.AND P0, PT, |R6|, UR6, PT ;  /* 0x0000000606007e2a */ /* 0x004fdc000bf0e200 */
[----:B------:R-:W-:Y:S05]  /*0160*/  @!P0 EXIT ;  /* 0x000000000000894d */ /* 0x000fea0003800000 */
.L_x_1:
[----:B0-----:R-:W-:Y:S05]  /*0170*/  BSYNC.RECONVERGENT B0 ;  /* 0x0000000000007941 */ /* 0x001fea0003800200 */
.L_x_0:
[----:B------:R-:W0:Y:S08]  /*0180*/  LDC.64 R2, c[0x0][0x380] ;  /* 0x0000e000ff027b82 */ /* 0x000e300000000a00 */
[----:B------:R-:W1:Y:S01]  /*0190*/  LDC.64 R4, c[0x0][0x388] ;  /* 0x0000e200ff047b82 */ /* 0x000e620000000a00 */
[----:B0-----:R-:W-:-:S06]  /*01a0*/  IMAD.WIDE R2, R0, 0x8, R2 ;  /* 0x0000000800027825 */ /* 0x001fcc00078e0202 */
[----:B------:R-:W5:Y:S04]  /*01b0*/  LDG.E.64 R2, desc[UR4][R2.64] ;  /* 0x0000000402027981 */ /* 0x000f68000c1e1b00 */
[----:B-1----:R0:W5:Y:S01]  /*01c0*/  LDG.E.64 R8, desc[UR4][R4.64] ;  /* 0x0000000404087981 */ /* 0x002162000c1e1b00 */
[----:B------:R-:W-:Y:S01]  /*01d0*/  BSSY B0, `(.L_x_2) ;  /* 0x0000009000007945 */ /* 0x000fe20003800000 */
.L_x_3:
[----:B-----5:R-:W-:Y:S01]  /*01e0*/  DMUL R10, R2, R8 ;  /* 0x00000008020a7228 */ /* 0x020fe20000000000 */
[----:B------:R-:W-:Y:S09]  /*01f0*/  YIELD ;  /* 0x0000000000007946 */ /* 0x000ff20003800000 */
[----:B------:R-:W2:Y:S02]  /*0200*/  ATOMG.E.CAS.64.STRONG.GPU PT, R10, [R4], R8, R10 ;  /* 0x00000008040a73a9 */ /* 0x000ea400001ee50a */
[----:B--2---:R-:W-:-:S02]  /*0210*/  ISETP.NE.U32.AND P0, PT, R8, R10, PT ;  /* 0x0000000a0800720c */ /* 0x004fc40003f05070 */
[----:B------:R-:W-:Y:S02]  /*0220*/  MOV R8, R10 ;  /* 0x0000000a00087202 */ /* 0x000fe40000000f00 */
[-C--:B------:R-:W-:Y:S02]  /*0230*/  ISETP.NE.AND.EX P0, PT, R9, R11.reuse, PT, P0 ;  /* 0x0000000b0900720c */ /* 0x080fe40003f05300 */
[----:B------:R-:W-:-:S11]  /*0240*/  MOV R9, R11 ;  /* 0x0000000b00097202 */ /* 0x000fd60000000f00 */
[----:B------:R-:W-:Y:S05]  /*0250*/  @P0 BRA `(.L_x_3) ;  /* 0xfffffffc00e00947 */ /* 0x000fea000383ffff */
[----:B------:R-:W-:Y:S05]  /*0260*/  BSYNC B0 ;  /* 0x0000000000007941 */ /* 0x000fea0003800000 */
.L_x_2:
[----:B0-----:R-:W2:Y:S01]  /*0270*/  LDG.E.64 R4, desc[UR4][R4.64] ;  /* 0x0000000404047981 */ /* 0x001ea2000c1e1b00 */
[----:B------:R-:W0:Y:S02]  /*0280*/  LDC.64 R6, c[0x0][0x3a0] ;  /* 0x0000e800ff067b82 */ /* 0x000e240000000a00 */
[----:B0-----:R-:W-:Y:S01]  /*0290*/  IMAD.WIDE R6, R0, 0x8, R6 ;  /* 0x0000000800067825 */ /* 0x001fe200078e0206 */
[----:B--2---:R-:W-:-:S07]  /*02a0*/  DADD R2, R4, R4 ;  /* 0x0000000004027229 */ /* 0x004fce0000000004 */
[----:B------:R-:W-:Y:S01]  /*02b0*/  STG.E.64 desc[UR4][R6.64], R2 ;  /* 0x0000000206007986 */ /* 0x000fe2000c101b04 */
[----:B------:R-:W-:Y:S05]  /*02c0*/  EXIT ;  /* 0x000000000000794d */ /* 0x000fea0003800000 */
.L_x_4:
[----:B------:R-:W-:-:S00]  /*02d0*/  BRA `(.L_x_4) ;  /* 0xfffffffc00fc7947 */ /* 0x000fc0000383ffff */
[----:B------:R-:W-:-:S00]  /*02e0*/  NOP ;  /* 0x0000000000007918 */ /* 0x000fc00000000000 */
        /* <DEDUP_REMOVED lines=9> */
.L_x_17:


//--------------------- .text._Z18computeTermsDevicePdi --------------------------
	.section	.text._Z18computeTermsDevicePdi,"ax",@progbits
	.align	128
        .global         _Z18computeTermsDevicePdi
        .type           _Z18computeTermsDevicePdi,@function
        .size           _Z18computeTermsDevicePdi,(.L_x_16 - _Z18computeTermsDevicePdi)
        .other          _Z18computeTermsDevicePdi,@"STO_CUDA_ENTRY STV_DEFAULT"
_Z18computeTermsDevicePdi:
.text._Z18computeTermsDevicePdi:
[----:B------:R-:W-:Y:S01]  /*0000*/  LDC R1, c[0x0][0x37c] ;  /* 0x0000df00ff017b82 */ /* 0x000fe20000000800 */
[----:B------:R-:W0:Y:S01]  /*0010*/  S2R R0, SR_CTAID.X ;  /* 0x0000000000007919 */ /* 0x000e220000002500 */
[----:B------:R-:W0:Y:S01]  /*0020*/  LDCU UR4, c[0x0][0x360] ;  /* 0x00006c00ff0477ac */ /* 0x000e220008000800 */
[----:B------:R-:W0:Y:S01]  /*0030*/  S2R R3, SR_TID.X ;  /* 0x0000000000037919 */ /* 0x000e220000002100 */
[----:B------:R-:W1:Y:S01]  /*0040*/  LDCU UR5, c[0x0][0x388] ;  /* 0x00007100ff0577ac */ /* 0x000e620008000800 */
[----:B0-----:R-:W-:-:S05]  /*0050*/  IMAD R0, R0, UR4, R3 ;  /* 0x0000000400007c24 */ /* 0x001fca000f8e0203 */
[----:B-1----:R-:W-:-:S04]  /*0060*/  ISETP.GE.AND P0, PT, R0, UR5, PT ;  /* 0x0000000500007c0c */ /* 0x002fc8000bf06270 */
[----:B------:R-:W-:-:S13]  /*0070*/  ISETP.LT.OR P0, PT, R0, 0x1, P0 ;  /* 0x000000010000780c */ /* 0x000fda0000701670 */
[----:B------:R-:W-:Y:S05]  /*0080*/  @P0 EXIT ;  /* 0x000000000000094d */ /* 0x000fea0003800000 */
[----:B------:R0:W1:Y:S01]  /*0090*/  I2F.F64.U32 R4, R0 ;  /* 0x0000000000047312 */ /* 0x0000620000201800 */
[----:B------:R-:W-:Y:S01]  /*00a0*/  BSSY.RECONVERGENT B0, `(.L_x_5) ;  /* 0x0000003000007945 */ /* 0x000fe20003800200 */
[----:B------:R-:W-:-:S07]  /*00b0*/  MOV R10, 0xd0 ;  /* 0x000000d0000a7802 */ /* 0x000fce0000000f00 */
[----:B01----:R-:W-:Y:S05]  /*00c0*/  CALL.REL.NOINC `($_Z18computeTermsDevicePdi$__internal_accurate_pow) ;  /* 0x0000000400ec7944 */ /* 0x003fea0003c00000 */
[----:B------:R-:W-:Y:S05]  /*00d0*/  BSYNC.RECONVERGENT B0 ;  /* 0x0000000000007941 */ /* 0x000fea0003800200 */
.L_x_5:
[----:B------:R-:W-:Y:S01]  /*00e0*/  DMUL R2, R2, 4 ;  /* 0x4010000002027828 */ /* 0x000fe20000000000 */
[----:B------:R-:W-:Y:S01]  /*00f0*/  ISETP.NE.AND P0, PT, R0, 0x1, PT ;  /* 0x000000010000780c */ /* 0x000fe20003f05270 */
[----:B------:R-:W0:Y:S01]  /*0100*/  LDCU.64 UR4, c[0x0][0x358] ;  /* 0x00006b00ff0477ac */ /* 0x000e220008000a00 */
[----:B------:R-:W-:Y:S07]  /*0110*/  BSSY.RECONVERGENT B0, `(.L_x_6) ;  /* 0x0000014000007945 */ /* 0x000fee0003800200 */
[----:B------:R-:W-:Y:S01]  /*0120*/  FSEL R6, R2, RZ, P0 ;  /* 0x000000ff02067208 */ /* 0x000fe20000000000 */
[----:B------:R-:W-:Y:S01]  /*0130*/  IMAD.MOV.U32 R2, RZ, RZ, 0x1 ;  /* 0x00000001ff027424 */ /* 0x000fe200078e00ff */
[----:B------:R-:W-:-:S04]  /*0140*/  FSEL R7, R3, 2.25, P0 ;  /* 0x4010000003077808 */ /* 0x000fc80000000000 */
[----:B------:R-:W-:Y:S02]  /*0150*/  FSETP.GEU.AND P1, PT, |R7|, 6.5827683646048100446e-37, PT ;  /* 0x036000000700780b */ /* 0x000fe40003f2e200 */
[----:B------:R-:W-:-:S06]  /*0160*/  DADD R4, R6, -1 ;  /* 0xbff0000006047429 */ /* 0x000fcc0000000000 */
[----:B------:R-:W1:Y:S02]  /*0170*/  MUFU.RCP64H R3, R5 ;  /* 0x0000000500037308 */ /* 0x000e640000001800 */
[----:B-1----:R-:W-:-:S08]  /*0180*/  DFMA R8, -R4, R2, 1 ;  /* 0x3ff000000408742b */ /* 0x002fd00000000102 */
[----:B------:R-:W-:-:S08]  /*0190*/  DFMA R8, R8, R8, R8 ;  /* 0x000000080808722b */ /* 0x000fd00000000008 */
[----:B------:R-:W-:-:S08]  /*01a0*/  DFMA R8, R2, R8, R2 ;  /* 0x000000080208722b */ /* 0x000fd00000000002 */
[----:B------:R-:W-:-:S08]  /*01b0*/  DFMA R2, -R4, R8, 1 ;  /* 0x3ff000000402742b */ /* 0x000fd00000000108 */
[----:B------:R-:W-:-:S08]  /*01c0*/  DFMA R2, R8, R2, R8 ;  /* 0x000000020802722b */ /* 0x000fd00000000008 */
[----:B------:R-:W-:-:S08]  /*01d0*/  DMUL R8, R2, R6 ;  /* 0x0000000602087228 */ /* 0x000fd00000000000 */
[----:B------:R-:W-:-:S08]  /*01e0*/  DFMA R10, -R4, R8, R6 ;  /* 0x00000008040a722b */ /* 0x000fd00000000106 */
[----:B------:R-:W-:-:S10]  /*01f0*/  DFMA R2, R2, R10, R8 ;  /* 0x0000000a0202722b */ /* 0x000fd40000000008 */
[----:B------:R-:W-:-:S05]  /*0200*/  FFMA R8, RZ, R5, R3 ;  /* 0x00000005ff087223 */ /* 0x000fca0000000003 */
[----:B------:R-:W-:-:S13]  /*0210*/  FSETP.GT.AND P0, PT, |R8|, 1.469367938527859385e-39, PT ;  /* 0x001000000800780b */ /* 0x000fda0003f04200 */
[----:B0-----:R-:W-:Y:S05]  /*0220*/  @P0 BRA P1, `(.L_x_7) ;  /* 0x0000000000080947 */ /* 0x001fea0000800000 */
[----:B------:R-:W-:-:S07]  /*0230*/  MOV R10, 0x250 ;  /* 0x00000250000a7802 */ /* 0x000fce0000000f00 */
[----:B------:R-:W-:Y:S05]  /*0240*/  CALL.REL.NOINC `($__internal_0_$__cuda_sm20_div_rn_f64_full) ;  /* 0x0000000000187944 */ /* 0x000fea0003c00000 */
.L_x_7:
[----:B------:R-:W-:Y:S05]  /*0250*/  BSYNC.RECONVERGENT B0 ;  /* 0x0000000000007941 */ /* 0x000fea0003800200 */
.L_x_6:
[----:B------:R-:W0:Y:S01]  /*0260*/  LDC.64 R4, c[0x0][0x380] ;  /* 0x0000e000ff047b82 */ /* 0x000e220000000a00 */
[----:B------:R-:W-:-:S04]  /*0270*/  VIADD R7, R0, 0xffffffff ;  /* 0xffffffff00077836 */ /* 0x000fc80000000000 */
[----:B0-----:R-:W-:-:S05]  /*0280*/  IMAD.WIDE.U32 R4, R7, 0x8, R4 ;  /* 0x0000000807047825 */ /* 0x001fca00078e0004 */
[----:B------:R-:W-:Y:S01]  /*0290*/  STG.E.64 desc[UR4][R4.64], R2 ;  /* 0x0000000204007986 */ /* 0x000fe2000c101b04 */
[----:B------:R-:W-:Y:S05]  /*02a0*/  EXIT ;  /* 0x000000000000794d */ /* 0x000fea0003800000 */
        .weak           $__internal_0_$__cuda_sm20_div_rn_f64_full
        .type           $__internal_0_$__cuda_sm20_div_rn_f64_full,@function
        .size           $__internal_0_$__cuda_sm20_div_rn_f64_full,($_Z18computeTermsDevicePdi$__internal_accurate_pow - $__internal_0_$__cuda_sm20_div_rn_f64_full)
$__internal_0_$__cuda_sm20_div_rn_f64_full:
[C---:B------:R-:W-:Y:S01]  /*02b0*/  FSETP.GEU.AND P0, PT, |R5|.reuse, 1.469367938527859385e-39, PT ;  /* 0x001000000500780b */ /* 0x040fe20003f0e200 */
[----:B------:R-:W-:Y:S01]  /*02c0*/  IMAD.MOV.U32 R16, RZ, RZ, 0x1 ;  /* 0x00000001ff107424 */ /* 0x000fe200078e00ff */
[----:B------:R-:W-:Y:S01]  /*02d0*/  LOP3.LUT R2, R5, 0x800fffff, RZ, 0xc0, !PT ;  /* 0x800fffff05027812 */ /* 0x000fe200078ec0ff */
[----:B------:R-:W-:Y:S01]  /*02e0*/  BSSY.RECONVERGENT B1, `(.L_x_8) ;  /* 0x0000055000017945 */ /* 0x000fe20003800200 */
[C---:B------:R-:W-:Y:S02]  /*02f0*/  FSETP.GEU.AND P2, PT, |R7|.reuse, 1.469367938527859385e-39, PT ;  /* 0x001000000700780b */ /* 0x040fe40003f4e200 */
[----:B------:R-:W-:Y:S01]  /*0300*/  LOP3.LUT R3, R2, 0x3ff00000, RZ, 0xfc, !PT ;  /* 0x3ff0000002037812 */ /* 0x000fe200078efcff */
[----:B------:R-:W-:Y:S01]  /*0310*/  IMAD.MOV.U32 R2, RZ, RZ, R4 ;  /* 0x000000ffff027224 */ /* 0x000fe200078e0004 */
[----:B------:R-:W-:Y:S02]  /*0320*/  LOP3.LUT R11, R7, 0x7ff00000, RZ, 0xc0, !PT ;  /* 0x7ff00000070b7812 */ /* 0x000fe400078ec0ff */
[----:B------:R-:W-:-:S03]  /*0330*/  LOP3.LUT R14, R5, 0x7ff00000, RZ, 0xc0, !PT ;  /* 0x7ff00000050e7812 */ /* 0x000fc600078ec0ff */
[----:B------:R-:W-:Y:S01]  /*0340*/  @!P0 DMUL R2, R4, 8.98846567431157953865e+307 ;  /* 0x7fe0000004028828 */ /* 0x000fe20000000000 */
[----:B------:R-:W-:-:S03]  /*0350*/  ISETP.GE.U32.AND P1, PT, R11, R14, PT ;  /* 0x0000000e0b00720c */ /* 0x000fc60003f26070 */
[----:B------:R-:W-:Y:S01]  /*0360*/  @!P2 LOP3.LUT R12, R5, 0x7ff00000, RZ, 0xc0, !PT ;  /* 0x7ff00000050ca812 */ /* 0x000fe200078ec0ff */
[----:B------:R-:W-:Y:S01]  /*0370*/  @!P2 IMAD.MOV.U32 R18, RZ, RZ, RZ ;  /* 0x000000ffff12a224 */ /* 0x000fe200078e00ff */
[----:B------:R-:W0:Y:S02]  /*0380*/  MUFU.RCP64H R17, R3 ;  /* 0x0000000300117308 */ /* 0x000e240000001800 */
[----:B------:R-:W-:Y:S01]  /*0390*/  @!P2 ISETP.GE.U32.AND P3, PT, R11, R12, PT ;  /* 0x0000000c0b00a20c */ /* 0x000fe20003f66070 */
[----:B------:R-:W-:-:S05]  /*03a0*/  IMAD.MOV.U32 R12, RZ, RZ, 0x1ca00000 ;  /* 0x1ca00000ff0c7424 */ /* 0x000fca00078e00ff */
[----:B------:R-:W-:-:S04]  /*03b0*/  @!P2 SEL R13, R12, 0x63400000, !P3 ;  /* 0x634000000c0da807 */ /* 0x000fc80005800000 */
[----:B------:R-:W-:-:S04]  /*03c0*/  @!P2 LOP3.LUT R13, R13, 0x80000000, R7, 0xf8, !PT ;  /* 0x800000000d0da812 */ /* 0x000fc800078ef807 */
[----:B------:R-:W-:Y:S01]  /*03d0*/  @!P2 LOP3.LUT R19, R13, 0x100000, RZ, 0xfc, !PT ;  /* 0x001000000d13a812 */ /* 0x000fe200078efcff */
[----:B0-----:R-:W-:-:S08]  /*03e0*/  DFMA R8, R16, -R2, 1 ;  /* 0x3ff000001008742b */ /* 0x001fd00000000802 */
[----:B------:R-:W-:-:S08]  /*03f0*/  DFMA R8, R8, R8, R8 ;  /* 0x000000080808722b */ /* 0x000fd00000000008 */
[----:B------:R-:W-:Y:S01]  /*0400*/  DFMA R16, R16, R8, R16 ;  /* 0x000000081010722b */ /* 0x000fe20000000010 */
[----:B------:R-:W-:Y:S01]  /*0410*/  SEL R9, R12, 0x63400000, !P1 ;  /* 0x634000000c097807 */ /* 0x000fe20004800000 */
[----:B------:R-:W-:-:S03]  /*0420*/  IMAD.MOV.U32 R8, RZ, RZ, R6 ;  /* 0x000000ffff087224 */ /* 0x000fc600078e0006 */
[----:B------:R-:W-:-:S03]  /*0430*/  LOP3.LUT R9, R9, 0x800fffff, R7, 0xf8, !PT ;  /* 0x800fffff09097812 */ /* 0x000fc600078ef807 */
[----:B------:R-:W-:-:S03]  /*0440*/  DFMA R20, R16, -R2, 1 ;  /* 0x3ff000001014742b */ /* 0x000fc60000000802 */
[----:B------:R-:W-:-:S05]  /*0450*/  @!P2 DFMA R8, R8, 2, -R18 ;  /* 0x400000000808a82b */ /* 0x000fca0000000812 */
[----:B------:R-:W-:Y:S01]  /*0460*/  DFMA R16, R16, R20, R16 ;  /* 0x000000141010722b */ /* 0x000fe20000000010 */
[----:B------:R-:W-:Y:S02]  /*0470*/  IMAD.MOV.U32 R21, RZ, RZ, R11 ;  /* 0x000000ffff157224 */ /* 0x000fe400078e000b */
[----:B------:R-:W-:Y:S01]  /*0480*/  IMAD.MOV.U32 R20, RZ, RZ, R14 ;  /* 0x000000ffff147224 */ /* 0x000fe200078e000e */
[----:B------:R-:W-:Y:S02]  /*0490*/  @!P0 LOP3.LUT R20, R3, 0x7ff00000, RZ, 0xc0, !PT ;  /* 0x7ff0000003148812 */ /* 0x000fe400078ec0ff */
[----:B------:R-:W-:Y:S02]  /*04a0*/  @!P2 LOP3.LUT R21, R9, 0x7ff00000, RZ, 0xc0, !PT ;  /* 0x7ff000000915a812 */ /* 0x000fe400078ec0ff */
[----:B------:R-:W-:Y:S01]  /*04b0*/  DMUL R18, R16, R8 ;  /* 0x0000000810127228 */ /* 0x000fe20000000000 */
[----:B------:R-:W-:Y:S02]  /*04c0*/  VIADD R22, R20, 0xffffffff ;  /* 0xffffffff14167836 */ /* 0x000fe40000000000 */
[----:B------:R-:W-:-:S05]  /*04d0*/  VIADD R13, R21, 0xffffffff ;  /* 0xffffffff150d7836 */ /* 0x000fca0000000000 */
[----:B------:R-:W-:Y:S01]  /*04e0*/  DFMA R14, R18, -R2, R8 ;  /* 0x80000002120e722b */ /* 0x000fe20000000008 */
[----:B------:R-:W-:-:S04]  /*04f0*/  ISETP.GT.U32.AND P0, PT, R13, 0x7feffffe, PT ;  /* 0x7feffffe0d00780c */ /* 0x000fc80003f04070 */
[----:B------:R-:W-:-:S03]  /*0500*/  ISETP.GT.U32.OR P0, PT, R22, 0x7feffffe, P0 ;  /* 0x7feffffe1600780c */ /* 0x000fc60000704470 */
[----:B------:R-:W-:-:S10]  /*0510*/  DFMA R14, R16, R14, R18 ;  /* 0x0000000e100e722b */ /* 0x000fd40000000012 */
[----:B------:R-:W-:Y:S05]  /*0520*/  @P0 BRA `(.L_x_9) ;  /* 0x00000000006c0947 */ /* 0x000fea0003800000 */
[----:B------:R-:W-:-:S04]  /*0530*/  LOP3.LUT R16, R5, 0x7ff00000, RZ, 0xc0, !PT ;  /* 0x7ff0000005107812 */ /* 0x000fc800078ec0ff */
[CC--:B------:R-:W-:Y:S02]  /*0540*/  VIADDMNMX R6, R11.reuse, -R16.reuse, 0xb9600000, !PT ;  /* 0xb96000000b067446 */ /* 0x0c0fe40007800910 */
[----:B------:R-:W-:Y:S02]  /*0550*/  ISETP.GE.U32.AND P0, PT, R11, R16, PT ;  /* 0x000000100b00720c */ /* 0x000fe40003f06070 */
[----:B------:R-:W-:Y:S02]  /*0560*/  VIMNMX R6, PT, PT, R6, 0x46a00000, PT ;  /* 0x46a0000006067848 */ /* 0x000fe40003fe0100 */
[----:B------:R-:W-:-:S05]  /*0570*/  SEL R11, R12, 0x63400000, !P0 ;  /* 0x634000000c0b7807 */ /* 0x000fca0004000000 */
[----:B------:R-:W-:Y:S02]  /*0580*/  IMAD.IADD R11, R6, 0x1, -R11 ;  /* 0x00000001060b7824 */ /* 0x000fe400078e0a0b */
[----:B------:R-:W-:Y:S02]  /*0590*/  IMAD.MOV.U32 R6, RZ, RZ, RZ ;  /* 0x000000ffff067224 */ /* 0x000fe400078e00ff */
[----:B------:R-:W-:-:S06]  /*05a0*/  VIADD R7, R11, 0x7fe00000 ;  /* 0x7fe000000b077836 */ /* 0x000fcc0000000000 */
[----:B------:R-:W-:-:S10]  /*05b0*/  DMUL R12, R14, R6 ;  /* 0x000000060e0c7228 */ /* 0x000fd40000000000 */
[----:B------:R-:W-:-:S13]  /*05c0*/  FSETP.GTU.AND P0, PT, |R13|, 1.469367938527859385e-39, PT ;  /* 0x001000000d00780b */ /* 0x000fda0003f0c200 */
[----:B------:R-:W-:Y:S05]  /*05d0*/  @P0 BRA `(.L_x_10) ;  /* 0x0000000000940947 */ /* 0x000fea0003800000 */
[----:B------:R-:W-:Y:S01]  /*05e0*/  DFMA R2, R14, -R2, R8 ;  /* 0x800000020e02722b */ /* 0x000fe20000000008 */
[----:B------:R-:W-:-:S09]  /*05f0*/  IMAD.MOV.U32 R6, RZ, RZ, RZ ;  /* 0x000000ffff067224 */ /* 0x000fd200078e00ff */
[C---:B------:R-:W-:Y:S02]  /*0600*/  FSETP.NEU.AND P0, PT, R3.reuse, RZ, PT ;  /* 0x000000ff0300720b */ /* 0x040fe40003f0d000 */
[----:B------:R-:W-:-:S04]  /*0610*/  LOP3.LUT R5, R3, 0x80000000, R5, 0x48, !PT ;  /* 0x8000000003057812 */ /* 0x000fc800078e4805 */
[----:B------:R-:W-:-:S07]  /*0620*/  LOP3.LUT R7, R5, R7, RZ, 0xfc, !PT ;  /* 0x0000000705077212 */ /* 0x000fce00078efcff */
[----:B------:R-:W-:Y:S05]  /*0630*/  @!P0 BRA `(.L_x_10) ;  /* 0x00000000007c8947 */ /* 0x000fea0003800000 */
[----:B------:R-:W-:Y:S01]  /*0640*/  IMAD.MOV R3, RZ, RZ, -R11 ;  /* 0x000000ffff037224 */ /* 0x000fe200078e0a0b */
[----:B------:R-:W-:Y:S01]  /*0650*/  DMUL.RP R6, R14, R6 ;  /* 0x000000060e067228 */ /* 0x000fe20000008000 */
[----:B------:R-:W-:-:S06]  /*0660*/  IMAD.MOV.U32 R2, RZ, RZ, RZ ;  /* 0x000000ffff027224 */ /* 0x000fcc00078e00ff */
[----:B------:R-:W-:-:S03]  /*0670*/  DFMA R2, R12, -R2, R14 ;  /* 0x800000020c02722b */ /* 0x000fc6000000000e */
[----:B------:R-:W-:-:S03]  /*0680*/  LOP3.LUT R5, R7, R5, RZ, 0x3c, !PT ;  /* 0x0000000507057212 */ /* 0x000fc600078e3cff */
[----:B------:R-:W-:-:S04]  /*0690*/  IADD3 R2, PT, PT, -R11, -0x43300000, RZ ;  /* 0xbcd000000b027810 */ /* 0x000fc80007ffe1ff */
[----:B------:R-:W-:-:S04]  /*06a0*/  FSETP.NEU.AND P0, PT, |R3|, R2, PT ;  /* 0x000000020300720b */ /* 0x000fc80003f0d200 */
[----:B------:R-:W-:Y:S02]  /*06b0*/  FSEL R12, R6, R12, !P0 ;  /* 0x0000000c060c7208 */ /* 0x000fe40004000000 */
[----:B------:R-:W-:Y:S01]  /*06c0*/  FSEL R13, R5, R13, !P0 ;  /* 0x0000000d050d7208 */ /* 0x000fe20004000000 */
[----:B------:R-:W-:Y:S06]  /*06d0*/  BRA `(.L_x_10) ;  /* 0x0000000000547947 */ /* 0x000fec0003800000 */
.L_x_9:
[----:B------:R-:W-:-:S14]  /*06e0*/  DSETP.NAN.AND P0, PT, R6, R6, PT ;  /* 0x000000060600722a */ /* 0x000fdc0003f08000 */
[----:B------:R-:W-:Y:S05]  /*06f0*/  @P0 BRA `(.L_x_11) ;  /* 0x0000000000440947 */ /* 0x000fea0003800000 */
[----:B------:R-:W-:-:S14]  /*0700*/  DSETP.NAN.AND P0, PT, R4, R4, PT ;  /* 0x000000040400722a */ /* 0x000fdc0003f08000 */
[----:B------:R-:W-:Y:S05]  /*0710*/  @P0 BRA `(.L_x_12) ;  /* 0x0000000000300947 */ /* 0x000fea0003800000 */
[----:B------:R-:W-:Y:S01]  /*0720*/  ISETP.NE.AND P0, PT, R21, R20, PT ;  /* 0x000000141500720c */ /* 0x000fe20003f05270 */
[----:B------:R-:W-:Y:S02]  /*0730*/  IMAD.MOV.U32 R12, RZ, RZ, 0x0 ;  /* 0x00000000ff0c7424 */ /* 0x000fe400078e00ff */
[----:B------:R-:W-:-:S10]  /*0740*/  IMAD.MOV.U32 R13, RZ, RZ, -0x80000 ;  /* 0xfff80000ff0d7424 */ /* 0x000fd400078e00ff */
[----:B------:R-:W-:Y:S05]  /*0750*/  @!P0 BRA `(.L_x_10) ;  /* 0x0000000000348947 */ /* 0x000fea0003800000 */
[----:B------:R-:W-:Y:S02]  /*0760*/  ISETP.NE.AND P0, PT, R21, 0x7ff00000, PT ;  /* 0x7ff000001500780c */ /* 0x000fe40003f05270 */
[----:B------:R-:W-:Y:S02]  /*0770*/  LOP3.LUT R13, R7, 0x80000000, R5, 0x48, !PT ;  /* 0x80000000070d7812 */ /* 0x000fe400078e4805 */
[----:B------:R-:W-:-:S13]  /*0780*/  ISETP.EQ.OR P0, PT, R20, RZ, !P0 ;  /* 0x000000ff1400720c */ /* 0x000fda0004702670 */
[----:B------:R-:W-:Y:S01]  /*0790*/  @P0 LOP3.LUT R2, R13, 0x7ff00000, RZ, 0xfc, !PT ;  /* 0x7ff000000d020812 */ /* 0x000fe200078efcff */
[----:B------:R-:W-:Y:S02]  /*07a0*/  @!P0 IMAD.MOV.U32 R12, RZ, RZ, RZ ;  /* 0x000000ffff0c8224 */ /* 0x000fe400078e00ff */
[----:B------:R-:W-:Y:S02]  /*07b0*/  @P0 IMAD.MOV.U32 R12, RZ, RZ, RZ ;  /* 0x000000ffff0c0224 */ /* 0x000fe400078e00ff */
[----:B------:R-:W-:Y:S01]  /*07c0*/  @P0 IMAD.MOV.U32 R13, RZ, RZ, R2 ;  /* 0x000000ffff0d0224 */ /* 0x000fe200078e0002 */
[----:B------:R-:W-:Y:S06]  /*07d0*/  BRA `(.L_x_10) ;  /* 0x0000000000147947 */ /* 0x000fec0003800000 */
.L_x_12:
[----:B------:R-:W-:Y:S01]  /*07e0*/  LOP3.LUT R13, R5, 0x80000, RZ, 0xfc, !PT ;  /* 0x00080000050d7812 */ /* 0x000fe200078efcff */
[----:B------:R-:W-:Y:S01]  /*07f0*/  IMAD.MOV.U32 R12, RZ, RZ, R4 ;  /* 0x000000ffff0c7224 */ /* 0x000fe200078e0004 */
[----:B------:R-:W-:Y:S06]  /*0800*/  BRA `(.L_x_10) ;  /* 0x0000000000087947 */ /* 0x000fec0003800000 */
.L_x_11:
[----:B------:R-:W-:Y:S01]  /*0810*/  LOP3.LUT R13, R7, 0x80000, RZ, 0xfc, !PT ;  /* 0x00080000070d7812 */ /* 0x000fe200078efcff */
[----:B------:R-:W-:-:S07]  /*0820*/  IMAD.MOV.U32 R12, RZ, RZ, R6 ;  /* 0x000000ffff0c7224 */ /* 0x000fce00078e0006 */
.L_x_10:
[----:B------:R-:W-:Y:S05]  /*0830*/  BSYNC.RECONVERGENT B1 ;  /* 0x0000000000017941 */ /* 0x000fea0003800200 */
.L_x_8:
[----:B------:R-:W-:Y:S02]  /*0840*/  IMAD.MOV.U32 R11, RZ, RZ, 0x0 ;  /* 0x00000000ff0b7424 */ /* 0x000fe400078e00ff */
[----:B------:R-:W-:Y:S02]  /*0850*/  IMAD.MOV.U32 R2, RZ, RZ, R12 ;  /* 0x000000ffff027224 */ /* 0x000fe400078e000c */
[----:B------:R-:W-:Y:S01]  /*0860*/  IMAD.MOV.U32 R3, RZ, RZ, R13 ;  /* 0x000000ffff037224 */ /* 0x000fe200078e000d */
[----:B------:R-:W-:Y:S06]  /*0870*/  RET.REL.NODEC R10 `(_Z18computeTermsDevicePdi) ;  /* 0xfffffff40ae07950 */ /* 0x000fec0003c3ffff */
        .type           $_Z18computeTermsDevicePdi$__internal_accurate_pow,@function
        .size           $_Z18computeTermsDevicePdi$__internal_accurate_pow,(.L_x_16 - $_Z18computeTermsDevicePdi$__internal_accurate_pow)
$_Z18computeTermsDevicePdi$__internal_accurate_pow:
[----:B------:R-:W-:Y:S01]  /*0880*/  ISETP.GT.U32.AND P0, PT, R5, 0xfffff, PT ;  /* 0x000fffff0500780c */ /* 0x000fe20003f04070 */
[----:B------:R-:W-:Y:S01]  /*0890*/  IMAD.MOV.U32 R2, RZ, RZ, R5 ;  /* 0x000000ffff027224 */ /* 0x000fe200078e0005 */
[----:B------:R-:W-:Y:S01]  /*08a0*/  UMOV UR4, 0x7d2cafe2 ;  /* 0x7d2cafe200047882 */ /* 0x000fe20000000000 */
[----:B------:R-:W-:Y:S01]  /*08b0*/  IMAD.MOV.U32 R14, RZ, RZ, RZ ;  /* 0x000000ffff0e7224 */ /* 0x000fe200078e00ff */
[----:B------:R-:W-:Y:S01]  /*08c0*/  UMOV UR5, 0x3eb0f5ff ;  /* 0x3eb0f5ff00057882 */ /* 0x000fe20000000000 */
[----:B------:R-:W-:Y:S01]  /*08d0*/  IMAD.MOV.U32 R8, RZ, RZ, 0x41ad3b5a ;  /* 0x41ad3b5aff087424 */ /* 0x000fe200078e00ff */
[----:B------:R-:W-:Y:S01]  /*08e0*/  UMOV UR6, 0x3b39803f ;  /* 0x3b39803f00067882 */ /* 0x000fe20000000000 */
[----:B------:R-:W-:Y:S01]  /*08f0*/  IMAD.MOV.U32 R9, RZ, RZ, 0x3ed0f5d2 ;  /* 0x3ed0f5d2ff097424 */ /* 0x000fe200078e00ff */
[----:B------:R-:W-:-:S05]  /*0900*/  UMOV UR7, 0x3c7abc9e ;  /* 0x3c7abc9e00077882 */ /* 0x000fca0000000000 */
[----:B------:R-:W-:-:S10]  /*0910*/  @!P0 DMUL R20, R4, 1.80143985094819840000e+16 ;  /* 0x4350000004148828 */ /* 0x000fd40000000000 */
[----:B------:R-:W-:Y:S02]  /*0920*/  @!P0 IMAD.MOV.U32 R2, RZ, RZ, R21 ;  /* 0x000000ffff028224 */ /* 0x000fe400078e0015 */
[----:B------:R-:W-:-:S03]  /*0930*/  @!P0 IMAD.MOV.U32 R4, RZ, RZ, R20 ;  /* 0x000000ffff048224 */ /* 0x000fc600078e0014 */
[----:B------:R-:W-:Y:S01]  /*0940*/  LOP3.LUT R2, R2, 0x800fffff, RZ, 0xc0, !PT ;  /* 0x800fffff02027812 */ /* 0x000fe200078ec0ff */
[----:B------:R-:W-:Y:S01]  /*0950*/  IMAD.MOV.U32 R12, RZ, RZ, R4 ;  /* 0x000000ffff0c7224 */ /* 0x000fe200078e0004 */
[----:B------:R-:W-:Y:S02]  /*0960*/  SHF.R.U32.HI R4, RZ, 0x14, R5 ;  /* 0x00000014ff047819 */ /* 0x000fe40000011605 */
[----:B------:R-:W-:Y:S02]  /*0970*/  LOP3.LUT R13, R2, 0x3ff00000, RZ, 0xfc, !PT ;  /* 0x3ff00000020d7812 */ /* 0x000fe400078efcff */
[----:B------:R-:W-:Y:S02]  /*0980*/  @!P0 LEA.HI R4, R21, 0xffffffca, RZ, 0xc ;  /* 0xffffffca15048811 */ /* 0x000fe400078f60ff */
[----:B------:R-:W-:-:S03]  /*0990*/  ISETP.GE.U32.AND P1, PT, R13, 0x3ff6a09f, PT ;  /* 0x3ff6a09f0d00780c */ /* 0x000fc60003f26070 */
[----:B------:R-:W-:-:S10]  /*09a0*/  VIADD R5, R4, 0xfffffc01 ;  /* 0xfffffc0104057836 */ /* 0x000fd40000000000 */
[----:B------:R-:W-:Y:S02]  /*09b0*/  @P1 VIADD R3, R13, 0xfff00000 ;  /* 0xfff000000d031836 */ /* 0x000fe40000000000 */
[----:B------:R-:W-:Y:S02]  /*09c0*/  @P1 VIADD R5, R4, 0xfffffc02 ;  /* 0xfffffc0204051836 */ /* 0x000fe40000000000 */
[----:B------:R-:W-:-:S03]  /*09d0*/  @P1 IMAD.MOV.U32 R13, RZ, RZ, R3 ;  /* 0x000000ffff0d1224 */ /* 0x000fc600078e0003 */
[----:B------:R-:W-:Y:S01]  /*09e0*/  LOP3.LUT R4, R5, 0x80000000, RZ, 0x3c, !PT ;  /* 0x8000000005047812 */ /* 0x000fe200078e3cff */
[----:B------:R-:W-:Y:S02]  /*09f0*/  IMAD.MOV.U32 R5, RZ, RZ, 0x43300000 ;  /* 0x43300000ff057424 */ /* 0x000fe400078e00ff */
[C---:B------:R-:W-:Y:S02]  /*0a00*/  DADD R6, R12.reuse, 1 ;  /* 0x3ff000000c067429 */ /* 0x040fe40000000000 */
[----:B------:R-:W-:-:S04]  /*0a10*/  DADD R12, R12, -1 ;  /* 0xbff000000c0c7429 */ /* 0x000fc80000000000 */
[----:B------:R-:W0:Y:S02]  /*0a20*/  MUFU.RCP64H R15, R7 ;  /* 0x00000007000f7308 */ /* 0x000e240000001800 */
[----:B0-----:R-:W-:-:S08]  /*0a30*/  DFMA R2, -R6, R14, 1 ;  /* 0x3ff000000602742b */ /* 0x001fd0000000010e */
[----:B------:R-:W-:-:S08]  /*0a40*/  DFMA R2, R2, R2, R2 ;  /* 0x000000020202722b */ /* 0x000fd00000000002 */
[----:B------:R-:W-:-:S08]  /*0a50*/  DFMA R14, R14, R2, R14 ;  /* 0x000000020e0e722b */ /* 0x000fd0000000000e */
[----:B------:R-:W-:-:S08]  /*0a60*/  DMUL R2, R12, R14 ;  /* 0x0000000e0c027228 */ /* 0x000fd00000000000 */
[----:B------:R-:W-:-:S08]  /*0a70*/  DFMA R2, R12, R14, R2 ;  /* 0x0000000e0c02722b */ /* 0x000fd00000000002 */
[----:B------:R-:W-:-:S08]  /*0a80*/  DMUL R16, R2, R2 ;  /* 0x0000000202107228 */ /* 0x000fd00000000000 */
[----:B------:R-:W-:Y:S01]  /*0a90*/  DFMA R6, R16, UR4, R8 ;  /* 0x0000000410067c2b */ /* 0x000fe20008000008 */
[----:B------:R-:W-:Y:S01]  /*0aa0*/  UMOV UR4, 0x75488a3f ;  /* 0x75488a3f00047882 */ /* 0x000fe20000000000 */
[----:B------:R-:W-:Y:S01]  /*0ab0*/  UMOV UR5, 0x3ef3b20a ;  /* 0x3ef3b20a00057882 */ /* 0x000fe20000000000 */
[----:B------:R-:W-:-:S05]  /*0ac0*/  DADD R8, R12, -R2 ;  /* 0x000000000c087229 */ /* 0x000fca0000000802 */
[----:B------:R-:W-:Y:S01]  /*0ad0*/  DFMA R6, R16, R6, UR4 ;  /* 0x0000000410067e2b */ /* 0x000fe20008000006 */
[----:B------:R-:W-:Y:S01]  /*0ae0*/  UMOV UR4, 0xe4faecd5 ;  /* 0xe4faecd500047882 */ /* 0x000fe20000000000 */
[----:B------:R-:W-:Y:S01]  /*0af0*/  UMOV UR5, 0x3f1745cd ;  /* 0x3f1745cd00057882 */ /* 0x000fe20000000000 */
[----:B------:R-:W-:Y:S02]  /*0b00*/  DADD R22, R8, R8 ;  /* 0x0000000008167229 */ /* 0x000fe40000000008 */
[----:B------:R-:W-:-:S03]  /*0b10*/  DMUL R8, R2, R2 ;  /* 0x0000000202087228 */ /* 0x000fc60000000000 */
[----:B------:R-:W-:Y:S01]  /*0b20*/  DFMA R6, R16, R6, UR4 ;  /* 0x0000000410067e2b */ /* 0x000fe20008000006 */
[----:B------:R-:W-:Y:S01]  /*0b30*/  UMOV UR4, 0x258a578b ;  /* 0x258a578b00047882 */ /* 0x000fe20000000000 */
[----:B------:R-:W-:Y:S01]  /*0b40*/  UMOV UR5, 0x3f3c71c7 ;  /* 0x3f3c71c700057882 */ /* 0x000fe20000000000 */
[----:B------:R-:W-:Y:S02]  /*0b50*/  DFMA R22, R12, -R2, R22 ;  /* 0x800000020c16722b */ /* 0x000fe40000000016 */
[----:B------:R-:W-:-:S03]  /*0b60*/  DMUL R12, R2, R8 ;  /* 0x00000008020c7228 */ /* 0x000fc60000000000 */
[----:B------:R-:W-:Y:S01]  /*0b70*/  DFMA R6, R16, R6, UR4 ;  /* 0x0000000410067e2b */ /* 0x000fe20008000006 */
[----:B------:R-:W-:Y:S01]  /*0b80*/  UMOV UR4, 0x9242b910 ;  /* 0x9242b91000047882 */ /* 0x000fe20000000000 */
[----:B------:R-:W-:Y:S01]  /*0b90*/  UMOV UR5, 0x3f624924 ;  /* 0x3f62492400057882 */ /* 0x000fe20000000000 */
[----:B------:R-:W-:Y:S02]  /*0ba0*/  DMUL R14, R14, R22 ;  /* 0x000000160e0e7228 */ /* 0x000fe40000000000 */
[----:B------:R-:W-:-:S03]  /*0bb0*/  DFMA R22, R2, R8, -R12 ;  /* 0x000000080216722b */ /* 0x000fc6000000080c */
[----:B------:R-:W-:Y:S01]  /*0bc0*/  DFMA R6, R16, R6, UR4 ;  /* 0x0000000410067e2b */ /* 0x000fe20008000006 */
[----:B------:R-:W-:Y:S01]  /*0bd0*/  UMOV UR4, 0x99999dfb ;  /* 0x99999dfb00047882 */ /* 0x000fe20000000000 */
[----:B------:R-:W-:-:S03]  /*0be0*/  UMOV UR5, 0x3f899999 ;  /* 0x3f89999900057882 */ /* 0x000fc60000000000 */
[----:B------:R-:W-:Y:S01]  /*0bf0*/  VIADD R27, R15, 0x100000 ;  /* 0x001000000f1b7836 */ /* 0x000fe20000000000 */
[----:B------:R-:W-:Y:S01]  /*0c00*/  DFMA R22, R14, R8, R22 ;  /* 0x000000080e16722b */ /* 0x000fe20000000016 */
[----:B------:R-:W-:Y:S01]  /*0c10*/  IMAD.MOV.U32 R26, RZ, RZ, R14 ;  /* 0x000000ffff1a7224 */ /* 0x000fe200078e000e */
[----:B------:R-:W-:Y:S01]  /*0c20*/  DFMA R18, R16, R6, UR4 ;  /* 0x0000000410127e2b */ /* 0x000fe20008000006 */
[----:B------:R-:W-:Y:S01]  /*0c30*/  UMOV UR4, 0x55555555 ;  /* 0x5555555500047882 */ /* 0x000fe20000000000 */
[----:B------:R-:W-:-:S06]  /*0c40*/  UMOV UR5, 0x3fb55555 ;  /* 0x3fb5555500057882 */ /* 0x000fcc0000000000 */
[----:B------:R-:W-:-:S08]  /*0c50*/  DFMA R6, R16, R18, UR4 ;  /* 0x0000000410067e2b */ /* 0x000fd00008000012 */
[----:B------:R-:W-:Y:S01]  /*0c60*/  DADD R24, -R6, UR4 ;  /* 0x0000000406187e29 */ /* 0x000fe20008000100 */
[----:B------:R-:W-:Y:S01]  /*0c70*/  UMOV UR4, 0xb9e7b0 ;  /* 0x00b9e7b000047882 */ /* 0x000fe20000000000 */
[----:B------:R-:W-:-:S06]  /*0c80*/  UMOV UR5, 0x3c46a4cb ;  /* 0x3c46a4cb00057882 */ /* 0x000fcc0000000000 */
[----:B------:R-:W-:Y:S02]  /*0c90*/  DFMA R16, R16, R18, R24 ;  /* 0x000000121010722b */ /* 0x000fe40000000018 */
[----:B------:R-:W-:-:S06]  /*0ca0*/  DFMA R24, R2, R2, -R8 ;  /* 0x000000020218722b */ /* 0x000fcc0000000808 */
[----:B------:R-:W-:Y:S01]  /*0cb0*/  DADD R16, R16, -UR4 ;  /* 0x8000000410107e29 */ /* 0x000fe20008000000 */
[----:B------:R-:W-:Y:S01]  /*0cc0*/  UMOV UR4, 0x80000000 ;  /* 0x8000000000047882 */ /* 0x000fe20000000000 */
[----:B------:R-:W-:Y:S01]  /*0cd0*/  DFMA R24, R2, R26, R24 ;  /* 0x0000001a0218722b */ /* 0x000fe20000000018 */
[----:B------:R-:W-:-:S05]  /*0ce0*/  UMOV UR5, 0x43300000 ;  /* 0x4330000000057882 */ /* 0x000fca0000000000 */
[----:B------:R-:W-:Y:S02]  /*0cf0*/  DADD R18, R6, R16 ;  /* 0x0000000006127229 */ /* 0x000fe40000000010 */
[----:B------:R-:W-:-:S06]  /*0d00*/  DFMA R22, R2, R24, R22 ;  /* 0x000000180216722b */ /* 0x000fcc0000000016 */
[----:B------:R-:W-:Y:S02]  /*0d10*/  DMUL R8, R18, R12 ;  /* 0x0000000c12087228 */ /* 0x000fe40000000000 */
[----:B------:R-:W-:-:S06]  /*0d20*/  DADD R6, R6, -R18 ;  /* 0x0000000006067229 */ /* 0x000fcc0000000812 */
[----:B------:R-:W-:Y:S02]  /*0d30*/  DFMA R24, R18, R12, -R8 ;  /* 0x0000000c1218722b */ /* 0x000fe40000000808 */
[----:B------:R-:W-:-:S06]  /*0d40*/  DADD R6, R16, R6 ;  /* 0x0000000010067229 */ /* 0x000fcc0000000006 */
[----:B------:R-:W-:-:S08]  /*0d50*/  DFMA R22, R18, R22, R24 ;  /* 0x000000161216722b */ /* 0x000fd00000000018 */
[----:B------:R-:W-:-:S08]  /*0d60*/  DFMA R22, R6, R12, R22 ;  /* 0x0000000c0616722b */ /* 0x000fd00000000016 */
[----:B------:R-:W-:-:S08]  /*0d70*/  DADD R12, R8, R22 ;  /* 0x00000000080c7229 */ /* 0x000fd00000000016 */
[--C-:B------:R-:W-:Y:S02]  /*0d80*/  DADD R6, R2, R12.reuse ;  /* 0x0000000002067229 */ /* 0x100fe4000000000c */
[----:B------:R-:W-:-:S06]  /*0d90*/  DADD R8, R8, -R12 ;  /* 0x0000000008087229 */ /* 0x000fcc000000080c */
[----:B------:R-:W-:Y:S02]  /*0da0*/  DADD R2, R2, -R6 ;  /* 0x0000000002027229 */ /* 0x000fe40000000806 */
[----:B------:R-:W-:-:S06]  /*0db0*/  DADD R8, R22, R8 ;  /* 0x0000000016087229 */ /* 0x000fcc0000000008 */
[----:B------:R-:W-:-:S08]  /*0dc0*/  DADD R2, R12, R2 ;  /* 0x000000000c027229 */ /* 0x000fd00000000002 */
[----:B------:R-:W-:Y:S02]  /*0dd0*/  DADD R2, R8, R2 ;  /* 0x0000000008027229 */ /* 0x000fe40000000002 */
[----:B------:R-:W-:Y:S01]  /*0de0*/  DADD R8, R4, -UR4 ;  /* 0x8000000404087e29 */ /* 0x000fe20008000000 */
[----:B------:R-:W-:Y:S01]  /*0df0*/  UMOV UR4, 0xfefa39ef ;  /* 0xfefa39ef00047882 */ /* 0x000fe20000000000 */
[----:B------:R-:W-:-:S04]  /*0e00*/  UMOV UR5, 0x3fe62e42 ;  /* 0x3fe62e4200057882 */ /* 0x000fc80000000000 */
[----:B------:R-:W-:-:S08]  /*0e10*/  DADD R2, R14, R2 ;  /* 0x000000000e027229 */ /* 0x000fd00000000002 */
[----:B------:R-:W-:-:S08]  /*0e20*/  DADD R4, R6, R2 ;  /* 0x0000000006047229 */ /* 0x000fd00000000002 */
[--C-:B------:R-:W-:Y:S02]  /*0e30*/  DFMA R12, R8, UR4, R4.reuse ;  /* 0x00000004080c7c2b */ /* 0x100fe40008000004 */
[----:B------:R-:W-:-:S06]  /*0e40*/  DADD R6, R6, -R4 ;  /* 0x0000000006067229 */ /* 0x000fcc0000000804 */
[----:B------:R-:W-:Y:S02]  /*0e50*/  DFMA R14, R8, -UR4, R12 ;  /* 0x80000004080e7c2b */ /* 0x000fe4000800000c */
[----:B------:R-:W-:-:S06]  /*0e60*/  DADD R6, R2, R6 ;  /* 0x0000000002067229 */ /* 0x000fcc0000000006 */
[----:B------:R-:W-:-:S08]  /*0e70*/  DADD R14, -R4, R14 ;  /* 0x00000000040e7229 */ /* 0x000fd0000000010e */
[----:B------:R-:W-:-:S08]  /*0e80*/  DADD R6, R6, -R14 ;  /* 0x0000000006067229 */ /* 0x000fd0000000080e */
[----:B------:R-:W-:-:S08]  /*0e90*/  DFMA R6, R8, UR6, R6 ;  /* 0x0000000608067c2b */ /* 0x000fd00008000006 */
[----:B------:R-:W-:-:S08]  /*0ea0*/  DADD R4, R12, R6 ;  /* 0x000000000c047229 */ /* 0x000fd00000000006 */
[----:B------:R-:W-:Y:S02]  /*0eb0*/  DADD R12, R12, -R4 ;  /* 0x000000000c0c7229 */ /* 0x000fe40000000804 */
[----:B------:R-:W-:-:S06]  /*0ec0*/  DMUL R2, R4, 2 ;  /* 0x4000000004027828 */ /* 0x000fcc0000000000 */
[----:B------:R-:W-:Y:S02]  /*0ed0*/  DADD R8, R6, R12 ;  /* 0x0000000006087229 */ /* 0x000fe4000000000c */
[----:B------:R-:W-:Y:S01]  /*0ee0*/  DFMA R4, R4, 2, -R2 ;  /* 0x400000000404782b */ /* 0x000fe20000000802 */
[----:B------:R-:W-:Y:S02]  /*0ef0*/  IMAD.MOV.U32 R6, RZ, RZ, 0x652b82fe ;  /* 0x652b82feff067424 */ /* 0x000fe400078e00ff */
[----:B------:R-:W-:-:S05]  /*0f00*/  IMAD.MOV.U32 R7, RZ, RZ, 0x3ff71547 ;  /* 0x3ff71547ff077424 */ /* 0x000fca00078e00ff */
[----:B------:R-:W-:-:S08]  /*0f10*/  DFMA R8, R8, 2, R4 ;  /* 0x400000000808782b */ /* 0x000fd00000000004 */
[----:B------:R-:W-:-:S08]  /*0f20*/  DADD R4, R2, R8 ;  /* 0x0000000002047229 */ /* 0x000fd00000000008 */
[----:B------:R-:W-:Y:S02]  /*0f30*/  DFMA R6, R4, R6, 6.75539944105574400000e+15 ;  /* 0x433800000406742b */ /* 0x000fe40000000006 */
[----:B------:R-:W-:Y:S01]  /*0f40*/  FSETP.GEU.AND P0, PT, |R5|, 4.1917929649353027344, PT ;  /* 0x4086232b0500780b */ /* 0x000fe20003f0e200 */
[----:B------:R-:W-:-:S05]  /*0f50*/  DADD R2, R2, -R4 ;  /* 0x0000000002027229 */ /* 0x000fca0000000804 */
[----:B------:R-:W-:-:S03]  /*0f60*/  DADD R12, R6, -6.75539944105574400000e+15 ;  /* 0xc3380000060c7429 */ /* 0x000fc60000000000 */
[----:B------:R-:W-:-:S05]  /*0f70*/  DADD R8, R8, R2 ;  /* 0x0000000008087229 */ /* 0x000fca0000000002 */
[----:B------:R-:W-:Y:S01]  /*0f80*/  DFMA R14, R12, -UR4, R4 ;  /* 0x800000040c0e7c2b */ /* 0x000fe20008000004 */
[----:B------:R-:W-:Y:S01]  /*0f90*/  UMOV UR4, 0x3b39803f ;  /* 0x3b39803f00047882 */ /* 0x000fe20000000000 */
[----:B------:R-:W-:-:S06]  /*0fa0*/  UMOV UR5, 0x3c7abc9e ;  /* 0x3c7abc9e00057882 */ /* 0x000fcc0000000000 */
[----:B------:R-:W-:Y:S01]  /*0fb0*/  DFMA R12, R12, -UR4, R14 ;  /* 0x800000040c0c7c2b */ /* 0x000fe2000800000e */
[----:B------:R-:W-:Y:S01]  /*0fc0*/  UMOV UR4, 0x69ce2bdf ;  /* 0x69ce2bdf00047882 */ /* 0x000fe20000000000 */
[----:B------:R-:W-:Y:S01]  /*0fd0*/  IMAD.MOV.U32 R14, RZ, RZ, -0x35dec16 ;  /* 0xfca213eaff0e7424 */ /* 0x000fe200078e00ff */
[----:B------:R-:W-:Y:S01]  /*0fe0*/  UMOV UR5, 0x3e5ade15 ;  /* 0x3e5ade1500057882 */ /* 0x000fe20000000000 */
[----:B------:R-:W-:-:S06]  /*0ff0*/  IMAD.MOV.U32 R15, RZ, RZ, 0x3e928af3 ;  /* 0x3e928af3ff0f7424 */ /* 0x000fcc00078e00ff */
[----:B------:R-:W-:Y:S01]  /*1000*/  DFMA R14, R12, UR4, R14 ;  /* 0x000000040c0e7c2b */ /* 0x000fe2000800000e */
[----:B------:R-:W-:Y:S01]  /*1010*/  UMOV UR4, 0x62401315 ;  /* 0x6240131500047882 */ /* 0x000fe20000000000 */
[----:B------:R-:W-:-:S06]  /*1020*/  UMOV UR5, 0x3ec71dee ;  /* 0x3ec71dee00057882 */ /* 0x000fcc0000000000 */
[----:B------:R-:W-:Y:S01]  /*1030*/  DFMA R14, R12, R14, UR4 ;  /* 0x000000040c0e7e2b */ /* 0x000fe2000800000e */
        /* <DEDUP_REMOVED lines=20> */
[----:B------:R-:W-:-:S08]  /*1180*/  DFMA R14, R12, R14, UR4 ;  /* 0x000000040c0e7e2b */ /* 0x000fd0000800000e */
[----:B------:R-:W-:-:S08]  /*1190*/  DFMA R14, R12, R14, 1 ;  /* 0x3ff000000c0e742b */ /* 0x000fd0000000000e */
[----:B------:R-:W-:-:S10]  /*11a0*/  DFMA R14, R12, R14, 1 ;  /* 0x3ff000000c0e742b */ /* 0x000fd4000000000e */
[----:B------:R-:W-:Y:S02]  /*11b0*/  IMAD R3, R6, 0x100000, R15 ;  /* 0x0010000006037824 */ /* 0x000fe400078e020f */
[----:B------:R-:W-:Y:S01]  /*11c0*/  IMAD.MOV.U32 R2, RZ, RZ, R14 ;  /* 0x000000ffff027224 */ /* 0x000fe200078e000e */
[----:B------:R-:W-:Y:S06]  /*11d0*/  @!P0 BRA `(.L_x_13) ;  /* 0x0000000000348947 */ /* 0x000fec0003800000 */
[----:B------:R-:W-:Y:S01]  /*11e0*/  FSETP.GEU.AND P1, PT, |R5|, 4.2275390625, PT ;  /* 0x408748000500780b */ /* 0x000fe20003f2e200 */
[C---:B------:R-:W-:Y:S02]  /*11f0*/  DADD R12, R4.reuse, +INF ;  /* 0x7ff00000040c7429 */ /* 0x040fe40000000000 */
[----:B------:R-:W-:-:S08]  /*1200*/  DSETP.GEU.AND P0, PT, R4, RZ, PT ;  /* 0x000000ff0400722a */ /* 0x000fd00003f0e000 */
[----:B------:R-:W-:Y:S02]  /*1210*/  FSEL R3, R13, RZ, P0 ;  /* 0x000000ff0d037208 */ /* 0x000fe40000000000 */
[----:B------:R-:W-:Y:S01]  /*1220*/  @!P1 LEA.HI R2, R6, R6, RZ, 0x1 ;  /* 0x0000000606029211 */ /* 0x000fe200078f08ff */
[----:B------:R-:W-:-:S03]  /*1230*/  @!P1 IMAD.MOV.U32 R4, RZ, RZ, R14 ;  /* 0x000000ffff049224 */ /* 0x000fc600078e000e */
[----:B------:R-:W-:Y:S02]  /*1240*/  @!P1 SHF.R.S32.HI R5, RZ, 0x1, R2 ;  /* 0x00000001ff059819 */ /* 0x000fe40000011402 */
[----:B------:R-:W-:-:S03]  /*1250*/  FSEL R2, R12, RZ, P0 ;  /* 0x000000ff0c027208 */ /* 0x000fc60000000000 */
[----:B------:R-:W-:Y:S02]  /*1260*/  @!P1 IMAD.IADD R6, R6, 0x1, -R5 ;  /* 0x0000000106069824 */ /* 0x000fe400078e0a05 */
[----:B------:R-:W-:-:S03]  /*1270*/  @!P1 IMAD R5, R5, 0x100000, R15 ;  /* 0x0010000005059824 */ /* 0x000fc600078e020f */
[----:B------:R-:W-:Y:S01]  /*1280*/  @!P1 LEA R7, R6, 0x3ff00000, 0x14 ;  /* 0x3ff0000006079811 */ /* 0x000fe200078ea0ff */
[----:B------:R-:W-:-:S06]  /*1290*/  @!P1 IMAD.MOV.U32 R6, RZ, RZ, RZ ;  /* 0x000000ffff069224 */ /* 0x000fcc00078e00ff */
[----:B------:R-:W-:-:S11]  /*12a0*/  @!P1 DMUL R2, R4, R6 ;  /* 0x0000000604029228 */ /* 0x000fd60000000000 */
.L_x_13:
[----:B------:R-:W-:Y:S01]  /*12b0*/  DFMA R4, R8, R2, R2 ;  /* 0x000000020804722b */ /* 0x000fe20000000002 */
[----:B------:R-:W-:Y:S01]  /*12c0*/  IMAD.MOV.U32 R11, RZ, RZ, 0x0 ;  /* 0x00000000ff0b7424 */ /* 0x000fe200078e00ff */
[----:B------:R-:W-:-:S08]  /*12d0*/  DSETP.NEU.AND P0, PT, |R2|, +INF , PT ;  /* 0x7ff000000200742a */ /* 0x000fd00003f0d200 */
[----:B------:R-:W-:Y:S02]  /*12e0*/  FSEL R2, R2, R4, !P0 ;  /* 0x0000000402027208 */ /* 0x000fe40004000000 */
[----:B------:R-:W-:Y:S01]  /*12f0*/  FSEL R3, R3, R5, !P0 ;  /* 0x0000000503037208 */ /* 0x000fe20004000000 */
[----:B------:R-:W-:Y:S06]  /*1300*/  RET.REL.NODEC R10 `(_Z18computeTermsDevicePdi) ;  /* 0xffffffec0a3c7950 */ /* 0x000fec0003c3ffff */
.L_x_14:
        /* <DEDUP_REMOVED lines=15> */
.L_x_16:


//--------------------- .nv.shared.reserved.0     --------------------------
	.section	.nv.shared.reserved.0,"aw",@nobits
	.weak		__nv_reservedSMEM_offset_0_alias
	.size		__nv_reservedSMEM_offset_0_alias, 0, 64
	.other		__nv_reservedSMEM_offset_0_alias,@"STO_CUDA_RESERVED_SHARED STV_DEFAULT"
__nv_reservedSMEM_offset_0_alias:
	.zero		0
	.zero		64


//--------------------- .nv.constant0._Z22multiplyingTermsDevicePdS_idS_ --------------------------
	.section	.nv.constant0._Z22multiplyingTermsDevicePdS_idS_,"a",@progbits
	.sectionflags	@""
	.align	4
.nv.constant0._Z22multiplyingTermsDevicePdS_idS_:
	.zero		936


//--------------------- .nv.constant0._Z18computeTermsDevicePdi --------------------------
	.section	.nv.constant0._Z18computeTermsDevicePdi,"a",@progbits
	.sectionflags	@""
	.align	4
.nv.constant0._Z18computeTermsDevicePdi:
	.zero		908


//--------------------- SYMBOLS --------------------------

	.type		.nv.reservedSmem.offset0,@object
	.size		.nv.reservedSmem.offset0,0x4
